//
// Generated by NVIDIA NVVM Compiler
//
// Compiler Build ID: CL-36424714
// Cuda compilation tools, release 13.0, V13.0.88
// Based on NVVM 20.0.0
//

.version 9.0
.target sm_100
.address_size 64

	// .globl	_Z16calculate_resultiiPfS_

.visible .entry _Z16calculate_resultiiPfS_(
	.param .u32 _Z16calculate_resultiiPfS__param_0,
	.param .u32 _Z16calculate_resultiiPfS__param_1,
	.param .u64 .ptr .align 1 _Z16calculate_resultiiPfS__param_2,
	.param .u64 .ptr .align 1 _Z16calculate_resultiiPfS__param_3
)
{
	.reg .pred 	%p<32>;
	.reg .b32 	%r<105>;
	.reg .b32 	%f<115>;
	.reg .b64 	%rd<47>;

	ld.param.u32 	%r42, [_Z16calculate_resultiiPfS__param_0];
	ld.param.u32 	%r44, [_Z16calculate_resultiiPfS__param_1];
	ld.param.u64 	%rd11, [_Z16calculate_resultiiPfS__param_2];
	ld.param.u64 	%rd12, [_Z16calculate_resultiiPfS__param_3];
	cvta.to.global.u64 	%rd1, %rd12;
	cvta.to.global.u64 	%rd2, %rd11;
	mov.u32 	%r45, %ctaid.x;
	shl.b32 	%r1, %r45, 4;
	mov.u32 	%r46, %tid.x;
	shl.b32 	%r97, %r46, 4;
	max.s32 	%r48, %r1, %r97;
	setp.ge.s32 	%p1, %r48, %r44;
	@%p1 bra 	$L__BB0_36;
	add.s32 	%r3, %r97, 16;
	setp.gt.s32 	%p2, %r42, 0;
	@%p2 bra 	$L__BB0_37;
	add.s32 	%r4, %r1, 1;
	add.s32 	%r5, %r1, 2;
	add.s32 	%r6, %r1, 3;
	add.s32 	%r7, %r1, 4;
	add.s32 	%r8, %r1, 5;
	add.s32 	%r9, %r1, 6;
	add.s32 	%r10, %r1, 7;
	add.s32 	%r11, %r1, 8;
	add.s32 	%r12, %r1, 9;
	add.s32 	%r13, %r1, 10;
	add.s32 	%r14, %r1, 11;
	add.s32 	%r15, %r1, 12;
	add.s32 	%r16, %r1, 13;
	add.s32 	%r17, %r1, 14;
	add.s32 	%r18, %r1, 15;
	cvt.s64.s32 	%rd16, %r1;
$L__BB0_3:
	setp.ge.s32 	%p3, %r97, %r44;
	mul.lo.s32 	%r40, %r97, %r44;
	@%p3 bra 	$L__BB0_5;
	add.s32 	%r49, %r1, %r40;
	mul.wide.s32 	%rd13, %r49, 4;
	add.s64 	%rd14, %rd2, %rd13;
	mov.b32 	%r50, 0;
	st.global.u32 	[%rd14], %r50;
$L__BB0_5:
	max.s32 	%r51, %r97, %r4;
	setp.ge.s32 	%p4, %r51, %r44;
	cvt.s64.s32 	%rd15, %r40;
	add.s64 	%rd17, %rd16, %rd15;
	shl.b64 	%rd18, %rd17, 2;
	add.s64 	%rd10, %rd2, %rd18;
	@%p4 bra 	$L__BB0_7;
	mov.b32 	%r52, 0;
	st.global.u32 	[%rd10+4], %r52;
$L__BB0_7:
	max.s32 	%r53, %r97, %r5;
	setp.ge.s32 	%p5, %r53, %r44;
	@%p5 bra 	$L__BB0_9;
	mov.b32 	%r54, 0;
	st.global.u32 	[%rd10+8], %r54;
$L__BB0_9:
	max.s32 	%r55, %r97, %r6;
	setp.ge.s32 	%p6, %r55, %r44;
	@%p6 bra 	$L__BB0_11;
	mov.b32 	%r56, 0;
	st.global.u32 	[%rd10+12], %r56;
$L__BB0_11:
	max.s32 	%r57, %r97, %r7;
	setp.ge.s32 	%p7, %r57, %r44;
	@%p7 bra 	$L__BB0_13;
	mov.b32 	%r58, 0;
	st.global.u32 	[%rd10+16], %r58;
$L__BB0_13:
	max.s32 	%r59, %r97, %r8;
	setp.ge.s32 	%p8, %r59, %r44;
	@%p8 bra 	$L__BB0_15;
	mov.b32 	%r60, 0;
	st.global.u32 	[%rd10+20], %r60;
$L__BB0_15:
	max.s32 	%r61, %r97, %r9;
	setp.ge.s32 	%p9, %r61, %r44;
	@%p9 bra 	$L__BB0_17;
	mov.b32 	%r62, 0;
	st.global.u32 	[%rd10+24], %r62;
$L__BB0_17:
	max.s32 	%r63, %r97, %r10;
	setp.ge.s32 	%p10, %r63, %r44;
	@%p10 bra 	$L__BB0_19;
	mov.b32 	%r64, 0;
	st.global.u32 	[%rd10+28], %r64;
$L__BB0_19:
	max.s32 	%r65, %r97, %r11;
	setp.ge.s32 	%p11, %r65, %r44;
	@%p11 bra 	$L__BB0_21;
	mov.b32 	%r66, 0;
	st.global.u32 	[%rd10+32], %r66;
$L__BB0_21:
	max.s32 	%r67, %r97, %r12;
	setp.ge.s32 	%p12, %r67, %r44;
	@%p12 bra 	$L__BB0_23;
	mov.b32 	%r68, 0;
	st.global.u32 	[%rd10+36], %r68;
$L__BB0_23:
	max.s32 	%r69, %r97, %r13;
	setp.ge.s32 	%p13, %r69, %r44;
	@%p13 bra 	$L__BB0_25;
	mov.b32 	%r70, 0;
	st.global.u32 	[%rd10+40], %r70;
$L__BB0_25:
	max.s32 	%r71, %r97, %r14;
	setp.ge.s32 	%p14, %r71, %r44;
	@%p14 bra 	$L__BB0_27;
	mov.b32 	%r72, 0;
	st.global.u32 	[%rd10+44], %r72;
$L__BB0_27:
	max.s32 	%r73, %r97, %r15;
	setp.ge.s32 	%p15, %r73, %r44;
	@%p15 bra 	$L__BB0_29;
	mov.b32 	%r74, 0;
	st.global.u32 	[%rd10+48], %r74;
$L__BB0_29:
	max.s32 	%r75, %r97, %r16;
	setp.ge.s32 	%p16, %r75, %r44;
	@%p16 bra 	$L__BB0_31;
	mov.b32 	%r76, 0;
	st.global.u32 	[%rd10+52], %r76;
$L__BB0_31:
	max.s32 	%r77, %r97, %r17;
	setp.ge.s32 	%p17, %r77, %r44;
	@%p17 bra 	$L__BB0_33;
	mov.b32 	%r78, 0;
	st.global.u32 	[%rd10+56], %r78;
$L__BB0_33:
	max.s32 	%r79, %r97, %r18;
	setp.ge.s32 	%p18, %r79, %r44;
	@%p18 bra 	$L__BB0_35;
	mov.b32 	%r80, 0;
	st.global.u32 	[%rd10+60], %r80;
$L__BB0_35:
	add.s32 	%r97, %r97, 1;
	setp.ne.s32 	%p19, %r97, %r3;
	@%p19 bra 	$L__BB0_3;
$L__BB0_36:
	ret;
$L__BB0_37:
	and.b32  	%r19, %r42, 15;
	and.b32  	%r20, %r42, 7;
	and.b32  	%r21, %r42, 2147483632;
	and.b32  	%r22, %r42, 3;
	neg.s32 	%r23, %r21;
	add.s64 	%rd3, %rd1, 32;
$L__BB0_38:
	mul.lo.s32 	%r81, %r97, %r42;
	mul.lo.s32 	%r25, %r97, %r44;
	cvt.u64.u32 	%rd4, %r81;
	mov.u32 	%r98, %r1;
$L__BB0_39:
	max.s32 	%r82, %r97, %r98;
	setp.ge.s32 	%p20, %r82, %r44;
	@%p20 bra 	$L__BB0_40;
	bra.uni 	$L__BB0_42;
$L__BB0_40:
	add.s32 	%r31, %r98, 1;
	add.s32 	%r96, %r1, 15;
	setp.eq.s32 	%p30, %r98, %r96;
	mov.u32 	%r98, %r31;
	@%p30 bra 	$L__BB0_41;
	bra.uni 	$L__BB0_39;
$L__BB0_41:
	add.s32 	%r97, %r97, 1;
	setp.eq.s32 	%p31, %r97, %r3;
	@%p31 bra 	$L__BB0_36;
	bra.uni 	$L__BB0_38;
$L__BB0_42:
	setp.lt.u32 	%p21, %r42, 16;
	mul.lo.s32 	%r32, %r98, %r42;
	mov.f32 	%f114, 0f00000000;
	mov.b32 	%r102, 0;
	@%p21 bra 	$L__BB0_45;
	shl.b64 	%rd19, %rd4, 2;
	add.s64 	%rd46, %rd3, %rd19;
	mov.f32 	%f114, 0f00000000;
	mov.u32 	%r99, %r32;
	mov.u32 	%r100, %r23;
$L__BB0_44:
	.pragma "nounroll";
	mul.wide.s32 	%rd20, %r99, 4;
	add.s64 	%rd21, %rd3, %rd20;
	ld.global.f32 	%f18, [%rd21+-32];
	ld.global.f32 	%f19, [%rd46+-32];
	fma.rn.f32 	%f20, %f18, %f19, %f114;
	ld.global.f32 	%f21, [%rd21+-28];
	ld.global.f32 	%f22, [%rd46+-28];
	fma.rn.f32 	%f23, %f21, %f22, %f20;
	ld.global.f32 	%f24, [%rd21+-24];
	ld.global.f32 	%f25, [%rd46+-24];
	fma.rn.f32 	%f26, %f24, %f25, %f23;
	ld.global.f32 	%f27, [%rd21+-20];
	ld.global.f32 	%f28, [%rd46+-20];
	fma.rn.f32 	%f29, %f27, %f28, %f26;
	ld.global.f32 	%f30, [%rd21+-16];
	ld.global.f32 	%f31, [%rd46+-16];
	fma.rn.f32 	%f32, %f30, %f31, %f29;
	ld.global.f32 	%f33, [%rd21+-12];
	ld.global.f32 	%f34, [%rd46+-12];
	fma.rn.f32 	%f35, %f33, %f34, %f32;
	ld.global.f32 	%f36, [%rd21+-8];
	ld.global.f32 	%f37, [%rd46+-8];
	fma.rn.f32 	%f38, %f36, %f37, %f35;
	ld.global.f32 	%f39, [%rd21+-4];
	ld.global.f32 	%f40, [%rd46+-4];
	fma.rn.f32 	%f41, %f39, %f40, %f38;
	ld.global.f32 	%f42, [%rd21];
	ld.global.f32 	%f43, [%rd46];
	fma.rn.f32 	%f44, %f42, %f43, %f41;
	ld.global.f32 	%f45, [%rd21+4];
	ld.global.f32 	%f46, [%rd46+4];
	fma.rn.f32 	%f47, %f45, %f46, %f44;
	ld.global.f32 	%f48, [%rd21+8];
	ld.global.f32 	%f49, [%rd46+8];
	fma.rn.f32 	%f50, %f48, %f49, %f47;
	ld.global.f32 	%f51, [%rd21+12];
	ld.global.f32 	%f52, [%rd46+12];
	fma.rn.f32 	%f53, %f51, %f52, %f50;
	ld.global.f32 	%f54, [%rd21+16];
	ld.global.f32 	%f55, [%rd46+16];
	fma.rn.f32 	%f56, %f54, %f55, %f53;
	ld.global.f32 	%f57, [%rd21+20];
	ld.global.f32 	%f58, [%rd46+20];
	fma.rn.f32 	%f59, %f57, %f58, %f56;
	ld.global.f32 	%f60, [%rd21+24];
	ld.global.f32 	%f61, [%rd46+24];
	fma.rn.f32 	%f62, %f60, %f61, %f59;
	ld.global.f32 	%f63, [%rd21+28];
	ld.global.f32 	%f64, [%rd46+28];
	fma.rn.f32 	%f114, %f63, %f64, %f62;
	add.s32 	%r100, %r100, 16;
	add.s32 	%r99, %r99, 16;
	add.s64 	%rd46, %rd46, 64;
	setp.eq.s32 	%p22, %r100, 0;
	mov.u32 	%r102, %r21;
	@%p22 bra 	$L__BB0_45;
	bra.uni 	$L__BB0_44;
$L__BB0_45:
	setp.eq.s32 	%p23, %r19, 0;
	@%p23 bra 	$L__BB0_55;
	add.s32 	%r84, %r19, -1;
	setp.lt.u32 	%p24, %r84, 7;
	@%p24 bra 	$L__BB0_48;
	cvt.u32.u64 	%r85, %rd4;
	add.s32 	%r86, %r102, %r32;
	mul.wide.s32 	%rd22, %r86, 4;
	add.s64 	%rd23, %rd1, %rd22;
	ld.global.f32 	%f66, [%rd23];
	add.s32 	%r87, %r102, %r85;
	mul.wide.u32 	%rd24, %r87, 4;
	add.s64 	%rd25, %rd1, %rd24;
	ld.global.f32 	%f67, [%rd25];
	fma.rn.f32 	%f68, %f66, %f67, %f114;
	ld.global.f32 	%f69, [%rd23+4];
	cvt.u64.u32 	%rd26, %r102;
	add.s64 	%rd27, %rd26, %rd4;
	shl.b64 	%rd28, %rd27, 2;
	add.s64 	%rd29, %rd1, %rd28;
	ld.global.f32 	%f70, [%rd29+4];
	fma.rn.f32 	%f71, %f69, %f70, %f68;
	ld.global.f32 	%f72, [%rd23+8];
	ld.global.f32 	%f73, [%rd29+8];
	fma.rn.f32 	%f74, %f72, %f73, %f71;
	ld.global.f32 	%f75, [%rd23+12];
	ld.global.f32 	%f76, [%rd29+12];
	fma.rn.f32 	%f77, %f75, %f76, %f74;
	ld.global.f32 	%f78, [%rd23+16];
	ld.global.f32 	%f79, [%rd29+16];
	fma.rn.f32 	%f80, %f78, %f79, %f77;
	ld.global.f32 	%f81, [%rd23+20];
	ld.global.f32 	%f82, [%rd29+20];
	fma.rn.f32 	%f83, %f81, %f82, %f80;
	ld.global.f32 	%f84, [%rd23+24];
	ld.global.f32 	%f85, [%rd29+24];
	fma.rn.f32 	%f86, %f84, %f85, %f83;
	ld.global.f32 	%f87, [%rd23+28];
	ld.global.f32 	%f88, [%rd29+28];
	fma.rn.f32 	%f114, %f87, %f88, %f86;
	add.s32 	%r102, %r102, 8;
$L__BB0_48:
	setp.eq.s32 	%p25, %r20, 0;
	@%p25 bra 	$L__BB0_55;
	add.s32 	%r88, %r20, -1;
	setp.lt.u32 	%p26, %r88, 3;
	@%p26 bra 	$L__BB0_51;
	cvt.u32.u64 	%r89, %rd4;
	add.s32 	%r90, %r102, %r32;
	mul.wide.s32 	%rd30, %r90, 4;
	add.s64 	%rd31, %rd1, %rd30;
	ld.global.f32 	%f90, [%rd31];
	add.s32 	%r91, %r102, %r89;
	mul.wide.u32 	%rd32, %r91, 4;
	add.s64 	%rd33, %rd1, %rd32;
	ld.global.f32 	%f91, [%rd33];
	fma.rn.f32 	%f92, %f90, %f91, %f114;
	ld.global.f32 	%f93, [%rd31+4];
	cvt.u64.u32 	%rd34, %r102;
	add.s64 	%rd35, %rd34, %rd4;
	shl.b64 	%rd36, %rd35, 2;
	add.s64 	%rd37, %rd1, %rd36;
	ld.global.f32 	%f94, [%rd37+4];
	fma.rn.f32 	%f95, %f93, %f94, %f92;
	ld.global.f32 	%f96, [%rd31+8];
	ld.global.f32 	%f97, [%rd37+8];
	fma.rn.f32 	%f98, %f96, %f97, %f95;
	ld.global.f32 	%f99, [%rd31+12];
	ld.global.f32 	%f100, [%rd37+12];
	fma.rn.f32 	%f114, %f99, %f100, %f98;
	add.s32 	%r102, %r102, 4;
$L__BB0_51:
	setp.eq.s32 	%p27, %r22, 0;
	@%p27 bra 	$L__BB0_55;
	cvt.u32.u64 	%r92, %rd4;
	setp.eq.s32 	%p28, %r22, 1;
	add.s32 	%r93, %r102, %r32;
	mul.wide.s32 	%rd38, %r93, 4;
	add.s64 	%rd8, %rd1, %rd38;
	ld.global.f32 	%f101, [%rd8];
	add.s32 	%r94, %r102, %r92;
	mul.wide.u32 	%rd39, %r94, 4;
	add.s64 	%rd40, %rd1, %rd39;
	ld.global.f32 	%f102, [%rd40];
	fma.rn.f32 	%f114, %f101, %f102, %f114;
	@%p28 bra 	$L__BB0_55;
	setp.eq.s32 	%p29, %r22, 2;
	ld.global.f32 	%f103, [%rd8+4];
	cvt.u64.u32 	%rd41, %r102;
	add.s64 	%rd42, %rd41, %rd4;
	shl.b64 	%rd43, %rd42, 2;
	add.s64 	%rd9, %rd1, %rd43;
	ld.global.f32 	%f104, [%rd9+4];
	fma.rn.f32 	%f114, %f103, %f104, %f114;
	@%p29 bra 	$L__BB0_55;
	ld.global.f32 	%f105, [%rd8+8];
	ld.global.f32 	%f106, [%rd9+8];
	fma.rn.f32 	%f114, %f105, %f106, %f114;
$L__BB0_55:
	add.s32 	%r95, %r98, %r25;
	mul.wide.s32 	%rd44, %r95, 4;
	add.s64 	%rd45, %rd2, %rd44;
	st.global.f32 	[%rd45], %f114;
	bra.uni 	$L__BB0_40;

}


// ===== COMPILED SASS (sm_100) =====

	.target	sm_100

	.elftype	@"ET_EXEC"


//--------------------- .note.nv.tkinfo           --------------------------
	.section	.note.nv.tkinfo,"",@"SHT_NOTE"
	.sectionflags	@"SHF_NOTE_NV_TKINFO"
	.tkinfo
        /*0018*/ 	.word	0x00000002
        /*0030*/ 	.string	""
        /*0030*/ 	.string	"ptxas"
        /*0030*/ 	.string	"Cuda compilation tools, release 13.0, V13.0.88"
        /*0030*/ 	.string	"Build cuda_13.0.r13.0/compiler.36424714_0"
        /*0030*/ 	.string	"-arch sm_100 -m 64 "



//--------------------- .note.nv.cuinfo           --------------------------
	.section	.note.nv.cuinfo,"",@"SHT_NOTE"
	.sectionflags	@"SHF_NOTE_NV_CUINFO"
        /*0018*/ 	.short	0x0002
        /*001a*/ 	.short	0x0064
        /*001c*/ 	.short	0x0082
	.zero		2


//--------------------- .nv.info                  --------------------------
	.section	.nv.info,"",@"SHT_CUDA_INFO"
	.align	4


	//----- nvinfo : EIATTR_REGCOUNT
	.align		4
        /*0000*/ 	.byte	0x04, 0x2f
        /*0002*/ 	.short	(.L_1 - .L_0)
	.align		4
.L_0:
        /*0004*/ 	.word	index@(_Z16calculate_resultiiPfS_)
        /*0008*/ 	.word	0x00000020


	//----- nvinfo : EIATTR_FRAME_SIZE
	.align		4
.L_1:
        /*000c*/ 	.byte	0x04, 0x11
        /*000e*/ 	.short	(.L_3 - .L_2)
	.align		4
.L_2:
        /*0010*/ 	.word	index@(_Z16calculate_resultiiPfS_)
        /*0014*/ 	.word	0x00000000


	//----- nvinfo : EIATTR_MIN_STACK_SIZE
	.align		4
.L_3:
        /*0018*/ 	.byte	0x04, 0x12
        /*001a*/ 	.short	(.L_5 - .L_4)
	.align		4
.L_4:
        /*001c*/ 	.word	index@(_Z16calculate_resultiiPfS_)
        /*0020*/ 	.word	0x00000000
.L_5:


//--------------------- .nv.compat                --------------------------
	.section	.nv.compat,"",@"SHT_CUDA_COMPAT_INFO"
	.align	4
        /*0000*/ 	.byte	0x02, 0x09, 0x00, 0x00, 0x02, 0x02, 0x01, 0x00, 0x02, 0x05, 0x05, 0x00, 0x03, 0x07, 0x01, 0x01
        /*0010*/ 	.byte	0x02, 0x03, 0x00, 0x00, 0x02, 0x06, 0x01, 0x00, 0x04, 0x0b, 0x08, 0x00, 0x09, 0x00, 0x00, 0x00
        /*0020*/ 	.byte	0x00, 0x00, 0x00, 0x00


//--------------------- .nv.info._Z16calculate_resultiiPfS_ --------------------------
	.section	.nv.info._Z16calculate_resultiiPfS_,"",@"SHT_CUDA_INFO"
	.sectionflags	@""
	.align	4


	//----- nvinfo : EIATTR_CUDA_API_VERSION
	.align		4
        /*0000*/ 	.byte	0x04, 0x37
        /*0002*/ 	.short	(.L_7 - .L_6)
.L_6:
        /*0004*/ 	.word	0x00000082


	//----- nvinfo : EIATTR_KPARAM_INFO
	.align		4
.L_7:
        /*0008*/ 	.byte	0x04, 0x17
        /*000a*/ 	.short	(.L_9 - .L_8)
.L_8:
        /*000c*/ 	.word	0x00000000
        /*0010*/ 	.short	0x0003
        /*0012*/ 	.short	0x0010
        /*0014*/ 	.byte	0x00, 0xf5, 0x21, 0x00


	//----- nvinfo : EIATTR_KPARAM_INFO
	.align		4
.L_9:
        /*0018*/ 	.byte	0x04, 0x17
        /*001a*/ 	.short	(.L_11 - .L_10)
.L_10:
        /*001c*/ 	.word	0x00000000
        /*0020*/ 	.short	0x0002
        /*0022*/ 	.short	0x0008
        /*0024*/ 	.byte	0x00, 0xf5, 0x21, 0x00


	//----- nvinfo : EIATTR_KPARAM_INFO
	.align		4
.L_11:
        /*0028*/ 	.byte	0x04, 0x17
        /*002a*/ 	.short	(.L_13 - .L_12)
.L_12:
        /*002c*/ 	.word	0x00000000
        /*0030*/ 	.short	0x0001
        /*0032*/ 	.short	0x0004
        /*0034*/ 	.byte	0x00, 0xf0, 0x11, 0x00


	//----- nvinfo : EIATTR_KPARAM_INFO
	.align		4
.L_13:
        /*0038*/ 	.byte	0x04, 0x17
        /*003a*/ 	.short	(.L_15 - .L_14)
.L_14:
        /*003c*/ 	.word	0x00000000
        /*0040*/ 	.short	0x0000
        /*0042*/ 	.short	0x0000
        /*0044*/ 	.byte	0x00, 0xf0, 0x11, 0x00


	//----- nvinfo : EIATTR_SPARSE_MMA_MASK
	.align		4
.L_15:
        /*0048*/ 	.byte	0x03, 0x50
        /*004a*/ 	.short	0x0000


	//----- nvinfo : EIATTR_MAXREG_COUNT
	.align		4
        /*004c*/ 	.byte	0x03, 0x1b
        /*004e*/ 	.short	0x00ff


	//----- nvinfo : EIATTR_MERCURY_ISA_VERSION
	.align		4
        /*0050*/ 	.byte	0x03, 0x5f
        /*0052*/ 	.short	0x0101


	//----- nvinfo : EIATTR_VRC_CTA_INIT_COUNT
	.align		4
        /*0054*/ 	.byte	0x02, 0x4a
	.zero		1
	.zero		1


	//----- nvinfo : EIATTR_EXIT_INSTR_OFFSETS
	.align		4
        /*0058*/ 	.byte	0x04, 0x1c
        /*005a*/ 	.short	(.L_17 - .L_16)


	//   ....[0]....
.L_16:
        /*005c*/ 	.word	0x00000080


	//   ....[1]....
        /*0060*/ 	.word	0x000005a0


	//   ....[2]....
        /*0064*/ 	.word	0x00001190


	//----- nvinfo : EIATTR_CRS_STACK_SIZE
	.align		4
.L_17:
        /*0068*/ 	.byte	0x04, 0x1e
        /*006a*/ 	.short	(.L_19 - .L_18)
.L_18:
        /*006c*/ 	.word	0x00000000


	//----- nvinfo : EIATTR_CBANK_PARAM_SIZE
	.align		4
.L_19:
        /*0070*/ 	.byte	0x03, 0x19
        /*0072*/ 	.short	0x0018


	//----- nvinfo : EIATTR_PARAM_CBANK
	.align		4
        /*0074*/ 	.byte	0x04, 0x0a
        /*0076*/ 	.short	(.L_21 - .L_20)
	.align		4
.L_20:
        /*0078*/ 	.word	index@(.nv.constant0._Z16calculate_resultiiPfS_)
        /*007c*/ 	.short	0x0380
        /*007e*/ 	.short	0x0018


	//----- nvinfo : EIATTR_SW_WAR
	.align		4
.L_21:
        /*0080*/ 	.byte	0x04, 0x36
        /*0082*/ 	.short	(.L_23 - .L_22)
.L_22:
        /*0084*/ 	.word	0x00000008
.L_23:


//--------------------- .nv.callgraph             --------------------------
	.section	.nv.callgraph,"",@"SHT_CUDA_CALLGRAPH"
	.align	4
	.sectionentsize	8
	.align		4
        /*0000*/ 	.word	0x00000000
	.align		4
        /*0004*/ 	.word	0xffffffff
	.align		4
        /*0008*/ 	.word	0x00000000
	.align		4
        /*000c*/ 	.word	0xfffffffe
	.align		4
        /*0010*/ 	.word	0x00000000
	.align		4
        /*0014*/ 	.word	0xfffffffd
	.align		4
        /*0018*/ 	.word	0x00000000
	.align		4
        /*001c*/ 	.word	0xfffffffc


//--------------------- .text._Z16calculate_resultiiPfS_ --------------------------
	.section	.text._Z16calculate_resultiiPfS_,"ax",@progbits
	.align	128
        .global         _Z16calculate_resultiiPfS_
        .type           _Z16calculate_resultiiPfS_,@function
        .size           _Z16calculate_resultiiPfS_,(.L_x_12 - _Z16calculate_resultiiPfS_)
        .other          _Z16calculate_resultiiPfS_,@"STO_CUDA_ENTRY STV_DEFAULT"
_Z16calculate_resultiiPfS_:
.text._Z16calculate_resultiiPfS_:
[----:B------:R-:W-:Y:S01]  /*0000*/  LDC R1, c[0x0][0x37c] ;  /* 0x0000df00ff017b82 */ /* 0x000fe20000000800 */
[----:B------:R-:W0:Y:S01]  /*0010*/  S2R R0, SR_CTAID.X ;  /* 0x0000000000007919 */ /* 0x000e220000002500 */
[----:B------:R-:W1:Y:S01]  /*0020*/  LDCU UR4, c[0x0][0x384] ;  /* 0x00007080ff0477ac */ /* 0x000e620008000800 */
[----:B------:R-:W2:Y:S01]  /*0030*/  S2R R8, SR_TID.X ;  /* 0x0000000000087919 */ /* 0x000ea20000002100 */
[----:B0-----:R-:W-:Y:S02]  /*0040*/  IMAD.SHL.U32 R0, R0, 0x10, RZ ;  /* 0x0000001000007824 */ /* 0x001fe400078e00ff */
[----:B--2---:R-:W-:-:S05]  /*0050*/  IMAD.SHL.U32 R8, R8, 0x10, RZ ;  /* 0x0000001008087824 */ /* 0x004fca00078e00ff */
[----:B------:R-:W-:-:S04]  /*0060*/  VIMNMX R2, PT, PT, R0, R8, !PT ;  /* 0x0000000800027248 */ /* 0x000fc80007fe0100 */
[----:B-1----:R-:W-:-:S13]  /*0070*/  ISETP.GE.AND P0, PT, R2, UR4, PT ;  /* 0x0000000402007c0c */ /* 0x002fda000bf06270 */
[----:B------:R-:W-:Y:S05]  /*0080*/  @P0 EXIT ;  /* 0x000000000000094d */ /* 0x000fea0003800000 */
[----:B------:R-:W0:Y:S01]  /*0090*/  LDC R11, c[0x0][0x380] ;  /* 0x0000e000ff0b7b82 */ /* 0x000e220000000800 */
[----:B------:R-:W1:Y:S01]  /*00a0*/  LDCU.64 UR6, c[0x0][0x358] ;  /* 0x00006b00ff0677ac */ /* 0x000e620008000a00 */
[----:B------:R-:W-:Y:S01]  /*00b0*/  VIADD R9, R8, 0x10 ;  /* 0x0000001008097836 */ /* 0x000fe20000000000 */
[----:B0-----:R-:W-:-:S13]  /*00c0*/  ISETP.GT.AND P0, PT, R11, RZ, PT ;  /* 0x000000ff0b00720c */ /* 0x001fda0003f04270 */
[----:B-1----:R-:W-:Y:S05]  /*00d0*/  @P0 BRA `(.L_x_0) ;  /* 0x0000000400340947 */ /* 0x002fea0003800000 */
[C---:B------:R-:W-:Y:S01]  /*00e0*/  IADD3 R11, PT, PT, R0.reuse, 0x1, RZ ;  /* 0x00000001000b7810 */ /* 0x040fe20007ffe0ff */
[C---:B------:R-:W-:Y:S01]  /*00f0*/  VIADD R13, R0.reuse, 0x2 ;  /* 0x00000002000d7836 */ /* 0x040fe20000000000 */
[C---:B------:R-:W-:Y:S01]  /*0100*/  IADD3 R19, PT, PT, R0.reuse, 0x5, RZ ;  /* 0x0000000500137810 */ /* 0x040fe20007ffe0ff */
[C---:B------:R-:W-:Y:S01]  /*0110*/  VIADD R15, R0.reuse, 0x3 ;  /* 0x00000003000f7836 */ /* 0x040fe20000000000 */
[C---:B------:R-:W-:Y:S01]  /*0120*/  IADD3 R27, PT, PT, R0.reuse, 0x9, RZ ;  /* 0x00000009001b7810 */ /* 0x040fe20007ffe0ff */
[C---:B------:R-:W-:Y:S01]  /*0130*/  VIADD R17, R0.reuse, 0x4 ;  /* 0x0000000400117836 */ /* 0x040fe20000000000 */
[C---:B------:R-:W-:Y:S01]  /*0140*/  IADD3 R12, PT, PT, R0.reuse, 0xd, RZ ;  /* 0x0000000d000c7810 */ /* 0x040fe20007ffe0ff */
[C---:B------:R-:W-:Y:S01]  /*0150*/  VIADD R21, R0.reuse, 0x6 ;  /* 0x0000000600157836 */ /* 0x040fe20000000000 */
[----:B------:R-:W0:Y:S01]  /*0160*/  LDCU UR8, c[0x0][0x384] ;  /* 0x00007080ff0877ac */ /* 0x000e220008000800 */
[C---:B------:R-:W-:Y:S02]  /*0170*/  VIADD R23, R0.reuse, 0x7 ;  /* 0x0000000700177836 */ /* 0x040fe40000000000 */
[C---:B------:R-:W-:Y:S01]  /*0180*/  VIADD R25, R0.reuse, 0x8 ;  /* 0x0000000800197836 */ /* 0x040fe20000000000 */
[----:B------:R-:W1:Y:S01]  /*0190*/  LDCU.64 UR4, c[0x0][0x388] ;  /* 0x00007100ff0477ac */ /* 0x000e620008000a00 */
[----:B------:R-:W-:-:S02]  /*01a0*/  VIADD R29, R0, 0xa ;  /* 0x0000000a001d7836 */ /* 0x000fc40000000000 */
[C---:B------:R-:W-:Y:S02]  /*01b0*/  VIADD R6, R0.reuse, 0xb ;  /* 0x0000000b00067836 */ /* 0x040fe40000000000 */
[C---:B------:R-:W-:Y:S02]  /*01c0*/  VIADD R10, R0.reuse, 0xc ;  /* 0x0000000c000a7836 */ /* 0x040fe40000000000 */
[C---:B------:R-:W-:Y:S02]  /*01d0*/  VIADD R14, R0.reuse, 0xe ;  /* 0x0000000e000e7836 */ /* 0x040fe40000000000 */
[----:B------:R-:W-:-:S07]  /*01e0*/  VIADD R7, R0, 0xf ;  /* 0x0000000f00077836 */ /* 0x000fce0000000000 */
.L_x_1:
[C---:B0-----:R-:W-:Y:S01]  /*01f0*/  ISETP.GE.AND P2, PT, R8.reuse, UR8, PT ;  /* 0x0000000808007c0c */ /* 0x041fe2000bf46270 */
[----:B------:R-:W-:Y:S01]  /*0200*/  IMAD R5, R8, UR8, RZ ;  /* 0x0000000808057c24 */ /* 0x000fe2000f8e02ff */
[-C--:B------:R-:W-:Y:S02]  /*0210*/  VIMNMX R18, PT, PT, R15, R8.reuse, !PT ;  /* 0x000000080f127248 */ /* 0x080fe40007fe0100 */
[-C--:B------:R-:W-:Y:S02]  /*0220*/  VIMNMX R4, PT, PT, R11, R8.reuse, !PT ;  /* 0x000000080b047248 */ /* 0x080fe40007fe0100 */
[-C--:B------:R-:W-:Y:S02]  /*0230*/  VIMNMX R16, PT, PT, R13, R8.reuse, !PT ;  /* 0x000000080d107248 */ /* 0x080fe40007fe0100 */
[----:B------:R-:W-:Y:S02]  /*0240*/  ISETP.GE.AND P4, PT, R18, UR8, PT ;  /* 0x0000000812007c0c */ /* 0x000fe4000bf86270 */
[----:B------:R-:W-:-:S02]  /*0250*/  VIMNMX R18, PT, PT, R17, R8, !PT ;  /* 0x0000000811127248 */ /* 0x000fc40007fe0100 */
[----:B------:R-:W-:Y:S01]  /*0260*/  ISETP.GE.AND P1, PT, R4, UR8, PT ;  /* 0x0000000804007c0c */ /* 0x000fe2000bf26270 */
[----:B------:R-:W0:Y:S01]  /*0270*/  @!P2 LDC.64 R2, c[0x0][0x388] ;  /* 0x0000e200ff02ab82 */ /* 0x000e220000000a00 */
[----:B------:R-:W-:Y:S01]  /*0280*/  ISETP.GE.AND P0, PT, R16, UR8, PT ;  /* 0x0000000810007c0c */ /* 0x000fe2000bf06270 */
[C-C-:B------:R-:W-:Y:S01]  /*0290*/  @!P2 IMAD.IADD R4, R0.reuse, 0x1, R5.reuse ;  /* 0x000000010004a824 */ /* 0x140fe200078e0205 */
[----:B------:R-:W-:Y:S02]  /*02a0*/  SHF.R.S32.HI R16, RZ, 0x1f, R5 ;  /* 0x0000001fff107819 */ /* 0x000fe40000011405 */
[----:B------:R-:W-:Y:S02]  /*02b0*/  IADD3 R5, P3, PT, R0, R5, RZ ;  /* 0x0000000500057210 */ /* 0x000fe40007f7e0ff */
[----:B------:R-:W-:Y:S02]  /*02c0*/  ISETP.GE.AND P6, PT, R18, UR8, PT ;  /* 0x0000000812007c0c */ /* 0x000fe4000bfc6270 */
[----:B------:R-:W-:-:S02]  /*02d0*/  VIMNMX R18, PT, PT, R19, R8, !PT ;  /* 0x0000000813127248 */ /* 0x000fc40007fe0100 */
[----:B------:R-:W-:Y:S02]  /*02e0*/  LEA.HI.X.SX32 R16, R0, R16, 0x1, P3 ;  /* 0x0000001000107211 */ /* 0x000fe400018f0eff */
[----:B------:R-:W-:Y:S02]  /*02f0*/  ISETP.GE.AND P5, PT, R18, UR8, PT ;  /* 0x0000000812007c0c */ /* 0x000fe4000bfa6270 */
[-C--:B------:R-:W-:Y:S02]  /*0300*/  VIMNMX R18, PT, PT, R21, R8.reuse, !PT ;  /* 0x0000000815127248 */ /* 0x080fe40007fe0100 */
[----:B------:R-:W-:Y:S01]  /*0310*/  VIMNMX R20, PT, PT, R23, R8, !PT ;  /* 0x0000000817147248 */ /* 0x000fe20007fe0100 */
[----:B0-----:R-:W-:Y:S01]  /*0320*/  @!P2 IMAD.WIDE R2, R4, 0x4, R2 ;  /* 0x000000040402a825 */ /* 0x001fe200078e0202 */
[----:B-1----:R-:W-:-:S04]  /*0330*/  LEA R4, P3, R5, UR4, 0x2 ;  /* 0x0000000405047c11 */ /* 0x002fc8000f8610ff */
[----:B------:R-:W-:Y:S01]  /*0340*/  LEA.HI.X R5, R5, UR5, R16, 0x2, P3 ;  /* 0x0000000505057c11 */ /* 0x000fe200098f1410 */
[----:B------:R0:W-:Y:S01]  /*0350*/  @!P2 STG.E desc[UR6][R2.64], RZ ;  /* 0x000000ff0200a986 */ /* 0x0001e2000c101906 */
[----:B------:R-:W-:Y:S02]  /*0360*/  ISETP.GE.AND P3, PT, R18, UR8, PT ;  /* 0x0000000812007c0c */ /* 0x000fe4000bf66270 */
[-C--:B------:R-:W-:Y:S01]  /*0370*/  VIMNMX R16, PT, PT, R25, R8.reuse, !PT ;  /* 0x0000000819107248 */ /* 0x080fe20007fe0100 */
[----:B------:R2:W-:Y:S01]  /*0380*/  @!P1 STG.E desc[UR6][R4.64+0x4], RZ ;  /* 0x000004ff04009986 */ /* 0x0005e2000c101906 */
[----:B------:R-:W-:Y:S02]  /*0390*/  ISETP.GE.AND P2, PT, R20, UR8, PT ;  /* 0x0000000814007c0c */ /* 0x000fe4000bf46270 */
[----:B------:R-:W-:Y:S01]  /*03a0*/  ISETP.GE.AND P1, PT, R16, UR8, PT ;  /* 0x0000000810007c0c */ /* 0x000fe2000bf26270 */
[----:B------:R2:W-:Y:S01]  /*03b0*/  @!P0 STG.E desc[UR6][R4.64+0x8], RZ ;  /* 0x000008ff04008986 */ /* 0x0005e2000c101906 */
[----:B------:R-:W-:-:S02]  /*03c0*/  VIMNMX R18, PT, PT, R27, R8, !PT ;  /* 0x000000081b127248 */ /* 0x000fc40007fe0100 */
[-C--:B0-----:R-:W-:Y:S01]  /*03d0*/  VIMNMX R2, PT, PT, R10, R8.reuse, !PT ;  /* 0x000000080a027248 */ /* 0x081fe20007fe0100 */
[----:B------:R2:W-:Y:S01]  /*03e0*/  @!P5 STG.E desc[UR6][R4.64+0x14], RZ ;  /* 0x000014ff0400d986 */ /* 0x0005e2000c101906 */
[-C--:B------:R-:W-:Y:S02]  /*03f0*/  VIMNMX R3, PT, PT, R12, R8.reuse, !PT ;  /* 0x000000080c037248 */ /* 0x080fe40007fe0100 */
[----:B------:R-:W-:Y:S01]  /*0400*/  ISETP.GE.AND P0, PT, R18, UR8, PT ;  /* 0x0000000812007c0c */ /* 0x000fe2000bf06270 */
[----:B------:R2:W-:Y:S01]  /*0410*/  @!P3 STG.E desc[UR6][R4.64+0x18], RZ ;  /* 0x000018ff0400b986 */ /* 0x0005e2000c101906 */
[----:B------:R-:W-:Y:S02]  /*0420*/  ISETP.GE.AND P5, PT, R2, UR8, PT ;  /* 0x0000000802007c0c */ /* 0x000fe4000bfa6270 */
[----:B------:R-:W-:Y:S01]  /*0430*/  ISETP.GE.AND P3, PT, R3, UR8, PT ;  /* 0x0000000803007c0c */ /* 0x000fe2000bf66270 */
[----:B------:R2:W-:Y:S01]  /*0440*/  @!P4 STG.E desc[UR6][R4.64+0xc], RZ ;  /* 0x00000cff0400c986 */ /* 0x0005e2000c101906 */
[----:B------:R-:W-:-:S02]  /*0450*/  VIMNMX R16, PT, PT, R29, R8, !PT ;  /* 0x000000081d107248 */ /* 0x000fc40007fe0100 */
[-C--:B------:R-:W-:Y:S01]  /*0460*/  VIMNMX R18, PT, PT, R6, R8.reuse, !PT ;  /* 0x0000000806127248 */ /* 0x080fe20007fe0100 */
[----:B------:R2:W-:Y:S01]  /*0470*/  @!P6 STG.E desc[UR6][R4.64+0x10], RZ ;  /* 0x000010ff0400e986 */ /* 0x0005e2000c101906 */
[-C--:B------:R-:W-:Y:S02]  /*0480*/  VIMNMX R2, PT, PT, R14, R8.reuse, !PT ;  /* 0x000000080e027248 */ /* 0x080fe40007fe0100 */
[----:B------:R-:W-:Y:S01]  /*0490*/  VIMNMX R3, PT, PT, R7, R8, !PT ;  /* 0x0000000807037248 */ /* 0x000fe20007fe0100 */
[----:B------:R2:W-:Y:S01]  /*04a0*/  @!P2 STG.E desc[UR6][R4.64+0x1c], RZ ;  /* 0x00001cff0400a986 */ /* 0x0005e2000c101906 */
[----:B------:R-:W-:Y:S02]  /*04b0*/  ISETP.GE.AND P4, PT, R16, UR8, PT ;  /* 0x0000000810007c0c */ /* 0x000fe4000bf86270 */
[----:B------:R-:W-:Y:S01]  /*04c0*/  ISETP.GE.AND P6, PT, R18, UR8, PT ;  /* 0x0000000812007c0c */ /* 0x000fe2000bfc6270 */
[----:B------:R2:W-:Y:S01]  /*04d0*/  @!P1 STG.E desc[UR6][R4.64+0x20], RZ ;  /* 0x000020ff04009986 */ /* 0x0005e2000c101906 */
[----:B------:R-:W-:-:S02]  /*04e0*/  ISETP.GE.AND P2, PT, R2, UR8, PT ;  /* 0x0000000802007c0c */ /* 0x000fc4000bf46270 */
[----:B------:R-:W-:Y:S01]  /*04f0*/  ISETP.GE.AND P1, PT, R3, UR8, PT ;  /* 0x0000000803007c0c */ /* 0x000fe2000bf26270 */
[----:B------:R2:W-:Y:S01]  /*0500*/  @!P5 STG.E desc[UR6][R4.64+0x30], RZ ;  /* 0x000030ff0400d986 */ /* 0x0005e2000c101906 */
[----:B------:R-:W-:-:S03]  /*0510*/  IADD3 R8, PT, PT, R8, 0x1, RZ ;  /* 0x0000000108087810 */ /* 0x000fc60007ffe0ff */
[----:B------:R2:W-:Y:S04]  /*0520*/  @!P3 STG.E desc[UR6][R4.64+0x34], RZ ;  /* 0x000034ff0400b986 */ /* 0x0005e8000c101906 */
[----:B------:R2:W-:Y:S04]  /*0530*/  @!P4 STG.E desc[UR6][R4.64+0x28], RZ ;  /* 0x000028ff0400c986 */ /* 0x0005e8000c101906 */
[----:B------:R2:W-:Y:S04]  /*0540*/  @!P6 STG.E desc[UR6][R4.64+0x2c], RZ ;  /* 0x00002cff0400e986 */ /* 0x0005e8000c101906 */
[----:B------:R2:W-:Y:S04]  /*0550*/  @!P2 STG.E desc[UR6][R4.64+0x38], RZ ;  /* 0x000038ff0400a986 */ /* 0x0005e8000c101906 */
[----:B------:R2:W-:Y:S04]  /*0560*/  @!P1 STG.E desc[UR6][R4.64+0x3c], RZ ;  /* 0x00003cff04009986 */ /* 0x0005e8000c101906 */
[----:B------:R2:W-:Y:S01]  /*0570*/  @!P0 STG.E desc[UR6][R4.64+0x24], RZ ;  /* 0x000024ff04008986 */ /* 0x0005e2000c101906 */
[----:B------:R-:W-:-:S13]  /*0580*/  ISETP.NE.AND P0, PT, R8, R9, PT ;  /* 0x000000090800720c */ /* 0x000fda0003f05270 */
[----:B--2---:R-:W-:Y:S05]  /*0590*/  @P0 BRA `(.L_x_1) ;  /* 0xfffffffc00140947 */ /* 0x004fea000383ffff */
[----:B------:R-:W-:Y:S05]  /*05a0*/  EXIT ;  /* 0x000000000000794d */ /* 0x000fea0003800000 */
.L_x_0:
[----:B------:R-:W0:Y:S01]  /*05b0*/  LDCU.64 UR4, c[0x0][0x390] ;  /* 0x00007200ff0477ac */ /* 0x000e220008000a00 */
[C---:B------:R-:W-:Y:S02]  /*05c0*/  LOP3.LUT R10, R11.reuse, 0x7ffffff0, RZ, 0xc0, !PT ;  /* 0x7ffffff00b0a7812 */ /* 0x040fe400078ec0ff */
[C---:B------:R-:W-:Y:S02]  /*05d0*/  LOP3.LUT R17, R11.reuse, 0xf, RZ, 0xc0, !PT ;  /* 0x0000000f0b117812 */ /* 0x040fe400078ec0ff */
[C---:B------:R-:W-:Y:S01]  /*05e0*/  LOP3.LUT R19, R11.reuse, 0x7, RZ, 0xc0, !PT ;  /* 0x000000070b137812 */ /* 0x040fe200078ec0ff */
[----:B------:R-:W-:Y:S01]  /*05f0*/  IMAD.MOV R12, RZ, RZ, -R10 ;  /* 0x000000ffff0c7224 */ /* 0x000fe200078e0a0a */
[----:B------:R-:W-:Y:S01]  /*0600*/  LOP3.LUT R11, R11, 0x3, RZ, 0xc0, !PT ;  /* 0x000000030b0b7812 */ /* 0x000fe200078ec0ff */
[----:B0-----:R-:W-:-:S04]  /*0610*/  UIADD3 UR4, UP0, UPT, UR4, 0x20, URZ ;  /* 0x0000002004047890 */ /* 0x001fc8000ff1e0ff */
[----:B------:R-:W-:-:S12]  /*0620*/  UIADD3.X UR5, UPT, UPT, URZ, UR5, URZ, UP0, !UPT ;  /* 0x00000005ff057290 */ /* 0x000fd800087fe4ff */
.L_x_10:
[----:B------:R-:W0:Y:S01]  /*0630*/  LDCU UR8, c[0x0][0x380] ;  /* 0x00007000ff0877ac */ /* 0x000e220008000800 */
[----:B------:R-:W-:Y:S02]  /*0640*/  IMAD.MOV.U32 R13, RZ, RZ, R0 ;  /* 0x000000ffff0d7224 */ /* 0x000fe400078e0000 */
[----:B0-----:R-:W-:-:S07]  /*0650*/  IMAD R14, R8, UR8, RZ ;  /* 0x00000008080e7c24 */ /* 0x001fce000f8e02ff */
.L_x_9:
[----:B------:R-:W0:Y:S01]  /*0660*/  LDCU UR8, c[0x0][0x384] ;  /* 0x00007080ff0877ac */ /* 0x000e220008000800 */
[----:B------:R-:W-:Y:S01]  /*0670*/  VIMNMX R2, PT, PT, R13, R8, !PT ;  /* 0x000000080d027248 */ /* 0x000fe20007fe0100 */
[----:B------:R-:W-:Y:S03]  /*0680*/  BSSY.RECONVERGENT B0, `(.L_x_2) ;  /* 0x00000aa000007945 */ /* 0x000fe60003800200 */
[----:B0-----:R-:W-:-:S13]  /*0690*/  ISETP.GE.AND P0, PT, R2, UR8, PT ;  /* 0x0000000802007c0c */ /* 0x001fda000bf06270 */
[----:B------:R-:W-:Y:S05]  /*06a0*/  @P0 BRA `(.L_x_3) ;  /* 0x00000008009c0947 */ /* 0x000fea0003800000 */
[----:B------:R-:W0:Y:S01]  /*06b0*/  LDCU UR9, c[0x0][0x380] ;  /* 0x00007000ff0977ac */ /* 0x000e220008000800 */
[----:B------:R-:W-:Y:S02]  /*06c0*/  HFMA2 R16, -RZ, RZ, 0, 0 ;  /* 0x00000000ff107431 */ /* 0x000fe400000001ff */
[----:B------:R-:W-:Y:S01]  /*06d0*/  IMAD.MOV.U32 R15, RZ, RZ, RZ ;  /* 0x000000ffff0f7224 */ /* 0x000fe200078e00ff */
[----:B0-----:R-:W-:Y:S02]  /*06e0*/  UISETP.GE.U32.AND UP0, UPT, UR9, 0x10, UPT ;  /* 0x000000100900788c */ /* 0x001fe4000bf06070 */
[----:B------:R-:W-:-:S07]  /*06f0*/  IMAD R18, R13, UR9, RZ ;  /* 0x000000090d127c24 */ /* 0x000fce000f8e02ff */
[----:B------:R-:W-:Y:S05]  /*0700*/  BRA.U !UP0, `(.L_x_4) ;  /* 0x0000000508047547 */ /* 0x000fea000b800000 */
[C---:B------:R-:W-:Y:S01]  /*0710*/  LEA R15, P0, R14.reuse, UR4, 0x2 ;  /* 0x000000040e0f7c11 */ /* 0x040fe2000f8010ff */
[----:B------:R-:W-:Y:S01]  /*0720*/  IMAD.MOV.U32 R16, RZ, RZ, RZ ;  /* 0x000000ffff107224 */ /* 0x000fe200078e00ff */
[----:B------:R-:W-:Y:S01]  /*0730*/  MOV R7, R18 ;  /* 0x0000001200077202 */ /* 0x000fe20000000f00 */
[----:B------:R-:W-:Y:S01]  /*0740*/  IMAD.MOV.U32 R6, RZ, RZ, R12 ;  /* 0x000000ffff067224 */ /* 0x000fe200078e000c */
[----:B------:R-:W-:-:S09]  /*0750*/  LEA.HI.X R20, R14, UR5, RZ, 0x2, P0 ;  /* 0x000000050e147c11 */ /* 0x000fd200080f14ff */
.L_x_5:
[----:B------:R-:W-:Y:S01]  /*0760*/  MOV R3, UR5 ;  /* 0x0000000500037c02 */ /* 0x000fe20008000f00 */
[----:B------:R-:W-:Y:S02]  /*0770*/  IMAD.U32 R2, RZ, RZ, UR4 ;  /* 0x00000004ff027e24 */ /* 0x000fe4000f8e00ff */
[----:B------:R-:W-:Y:S02]  /*0780*/  IMAD.MOV.U32 R4, RZ, RZ, R15 ;  /* 0x000000ffff047224 */ /* 0x000fe400078e000f */
[----:B------:R-:W-:-:S04]  /*0790*/  IMAD.WIDE R2, R7, 0x4, R2 ;  /* 0x0000000407027825 */ /* 0x000fc800078e0202 */
[----:B------:R-:W-:Y:S01]  /*07a0*/  IMAD.MOV.U32 R5, RZ, RZ, R20 ;  /* 0x000000ffff057224 */ /* 0x000fe200078e0014 */
[----:B------:R-:W2:Y:S04]  /*07b0*/  LDG.E R15, desc[UR6][R2.64+-0x20] ;  /* 0xffffe006020f7981 */ /* 0x000ea8000c1e1900 */
[----:B------:R-:W2:Y:S04]  /*07c0*/  LDG.E R22, desc[UR6][R4.64+-0x20] ;  /* 0xffffe00604167981 */ /* 0x000ea8000c1e1900 */
[----:B------:R-:W3:Y:S04]  /*07d0*/  LDG.E R24, desc[UR6][R4.64+-0x1c] ;  /* 0xffffe40604187981 */ /* 0x000ee8000c1e1900 */
[----:B------:R-:W3:Y:S04]  /*07e0*/  LDG.E R23, desc[UR6][R2.64+-0x1c] ;  /* 0xffffe40602177981 */ /* 0x000ee8000c1e1900 */
[----:B------:R-:W4:Y:S04]  /*07f0*/  LDG.E R20, desc[UR6][R4.64+-0x18] ;  /* 0xffffe80604147981 */ /* 0x000f28000c1e1900 */
[----:B------:R-:W4:Y:S04]  /*0800*/  LDG.E R21, desc[UR6][R2.64+-0x18] ;  /* 0xffffe80602157981 */ /* 0x000f28000c1e1900 */
[----:B------:R-:W5:Y:S04]  /*0810*/  LDG.E R25, desc[UR6][R2.64+-0xc] ;  /* 0xfffff40602197981 */ /* 0x000f68000c1e1900 */
[----:B------:R-:W5:Y:S01]  /*0820*/  LDG.E R26, desc[UR6][R2.64+0x1c] ;  /* 0x00001c06021a7981 */ /* 0x000f62000c1e1900 */
[----:B--2---:R-:W-:-:S03]  /*0830*/  FFMA R22, R15, R22, R16 ;  /* 0x000000160f167223 */ /* 0x004fc60000000010 */
[----:B------:R-:W2:Y:S04]  /*0840*/  LDG.E R15, desc[UR6][R4.64+-0x14] ;  /* 0xffffec06040f7981 */ /* 0x000ea8000c1e1900 */
[----:B------:R-:W2:Y:S01]  /*0850*/  LDG.E R16, desc[UR6][R2.64+-0x14] ;  /* 0xffffec0602107981 */ /* 0x000ea2000c1e1900 */
[----:B---3--:R-:W-:-:S03]  /*0860*/  FFMA R24, R23, R24, R22 ;  /* 0x0000001817187223 */ /* 0x008fc60000000016 */
[----:B------:R-:W3:Y:S04]  /*0870*/  LDG.E R23, desc[UR6][R4.64+-0x10] ;  /* 0xfffff00604177981 */ /* 0x000ee8000c1e1900 */
[----:B------:R-:W3:Y:S01]  /*0880*/  LDG.E R22, desc[UR6][R2.64+-0x10] ;  /* 0xfffff00602167981 */ /* 0x000ee2000c1e1900 */
[----:B----4-:R-:W-:-:S03]  /*0890*/  FFMA R27, R21, R20, R24 ;  /* 0x00000014151b7223 */ /* 0x010fc60000000018 */
[----:B------:R-:W5:Y:S04]  /*08a0*/  LDG.E R24, desc[UR6][R4.64+-0xc] ;  /* 0xfffff40604187981 */ /* 0x000f68000c1e1900 */
[----:B------:R-:W4:Y:S04]  /*08b0*/  LDG.E R20, desc[UR6][R4.64+-0x8] ;  /* 0xfffff80604147981 */ /* 0x000f28000c1e1900 */
[----:B------:R-:W4:Y:S01]  /*08c0*/  LDG.E R21, desc[UR6][R2.64+-0x8] ;  /* 0xfffff80602157981 */ /* 0x000f22000c1e1900 */
[----:B--2---:R-:W-:-:S03]  /*08d0*/  FFMA R15, R16, R15, R27 ;  /* 0x0000000f100f7223 */ /* 0x004fc6000000001b */
[----:B------:R-:W2:Y:S01]  /*08e0*/  LDG.E R16, desc[UR6][R2.64+-0x4] ;  /* 0xfffffc0602107981 */ /* 0x000ea2000c1e1900 */
[----:B---3--:R-:W-:-:S03]  /*08f0*/  FFMA R22, R22, R23, R15 ;  /* 0x0000001716167223 */ /* 0x008fc6000000000f */
[----:B------:R-:W2:Y:S01]  /*0900*/  LDG.E R15, desc[UR6][R4.64+-0x4] ;  /* 0xfffffc06040f7981 */ /* 0x000ea2000c1e1900 */
[----:B-----5:R-:W-:-:S03]  /*0910*/  FFMA R24, R25, R24, R22 ;  /* 0x0000001819187223 */ /* 0x020fc60000000016 */
[----:B------:R-:W3:Y:S04]  /*0920*/  LDG.E R23, desc[UR6][R4.64] ;  /* 0x0000000604177981 */ /* 0x000ee8000c1e1900 */
[----:B------:R-:W3:Y:S01]  /*0930*/  LDG.E R22, desc[UR6][R2.64] ;  /* 0x0000000602167981 */ /* 0x000ee2000c1e1900 */
[----:B----4-:R-:W-:-:S03]  /*0940*/  FFMA R27, R21, R20, R24 ;  /* 0x00000014151b7223 */ /* 0x010fc60000000018 */
        /* <DEDUP_REMOVED lines=8> */
[----:B------:R-:W2:Y:S04]  /*09d0*/  LDG.E R15, desc[UR6][R2.64+0xc] ;  /* 0x00000c06020f7981 */ /* 0x000ea8000c1e1900 */
[----:B------:R-:W3:Y:S01]  /*09e0*/  LDG.E R23, desc[UR6][R2.64+0x10] ;  /* 0x0000100602177981 */ /* 0x000ee2000c1e1900 */
[----:B----4-:R-:W-:-:S03]  /*09f0*/  FFMA R24, R25, R24, R22 ;  /* 0x0000001819187223 */ /* 0x010fc60000000016 */
[----:B------:R-:W3:Y:S04]  /*0a00*/  LDG.E R22, desc[UR6][R4.64+0x10] ;  /* 0x0000100604167981 */ /* 0x000ee8000c1e1900 */
[----:B------:R-:W4:Y:S01]  /*0a10*/  LDG.E R25, desc[UR6][R4.64+0x14] ;  /* 0x0000140604197981 */ /* 0x000f22000c1e1900 */
[----:B-----5:R-:W-:-:S03]  /*0a20*/  FFMA R28, R21, R20, R24 ;  /* 0x00000014151c7223 */ /* 0x020fc60000000018 */
[----:B------:R-:W4:Y:S04]  /*0a30*/  LDG.E R24, desc[UR6][R2.64+0x14] ;  /* 0x0000140602187981 */ /* 0x000f28000c1e1900 */
[----:B------:R-:W5:Y:S04]  /*0a40*/  LDG.E R20, desc[UR6][R4.64+0x18] ;  /* 0x0000180604147981 */ /* 0x000f68000c1e1900 */
[----:B------:R-:W5:Y:S01]  /*0a50*/  LDG.E R21, desc[UR6][R2.64+0x18] ;  /* 0x0000180602157981 */ /* 0x000f62000c1e1900 */
[----:B------:R-:W-:-:S04]  /*0a60*/  IADD3 R6, PT, PT, R6, 0x10, RZ ;  /* 0x0000001006067810 */ /* 0x000fc80007ffe0ff */
[----:B------:R-:W-:Y:S01]  /*0a70*/  ISETP.NE.AND P0, PT, R6, RZ, PT ;  /* 0x000000ff0600720c */ /* 0x000fe20003f05270 */
[----:B------:R-:W-:Y:S02]  /*0a80*/  VIADD R7, R7, 0x10 ;  /* 0x0000001007077836 */ /* 0x000fe40000000000 */
[----:B--2---:R-:W-:Y:S01]  /*0a90*/  FFMA R16, R15, R16, R28 ;  /* 0x000000100f107223 */ /* 0x004fe2000000001c */
[----:B------:R-:W-:-:S03]  /*0aa0*/  IADD3 R15, P1, PT, R4, 0x40, RZ ;  /* 0x00000040040f7810 */ /* 0x000fc60007f3e0ff */
[----:B---3--:R-:W-:-:S04]  /*0ab0*/  FFMA R23, R23, R22, R16 ;  /* 0x0000001617177223 */ /* 0x008fc80000000010 */
[----:B----4-:R-:W-:-:S04]  /*0ac0*/  FFMA R24, R24, R25, R23 ;  /* 0x0000001918187223 */ /* 0x010fc80000000017 */
[----:B-----5:R-:W-:Y:S01]  /*0ad0*/  FFMA R21, R21, R20, R24 ;  /* 0x0000001415157223 */ /* 0x020fe20000000018 */
[----:B------:R-:W-:-:S03]  /*0ae0*/  IMAD.X R20, RZ, RZ, R5, P1 ;  /* 0x000000ffff147224 */ /* 0x000fc600008e0605 */
[----:B------:R-:W-:Y:S01]  /*0af0*/  FFMA R16, R26, R27, R21 ;  /* 0x0000001b1a107223 */ /* 0x000fe20000000015 */
[----:B------:R-:W-:Y:S06]  /*0b00*/  @P0 BRA `(.L_x_5) ;  /* 0xfffffffc00140947 */ /* 0x000fec000383ffff */
[----:B------:R-:W-:-:S07]  /*0b10*/  MOV R15, R10 ;  /* 0x0000000a000f7202 */ /* 0x000fce0000000f00 */
.L_x_4:
[----:B------:R-:W-:-:S13]  /*0b20*/  ISETP.NE.AND P0, PT, R17, RZ, PT ;  /* 0x000000ff1100720c */ /* 0x000fda0003f05270 */
[----:B------:R-:W-:Y:S05]  /*0b30*/  @!P0 BRA `(.L_x_6) ;  /* 0x0000000400688947 */ /* 0x000fea0003800000 */
[----:B------:R-:W-:Y:S01]  /*0b40*/  VIADD R2, R17, 0xffffffff ;  /* 0xffffffff11027836 */ /* 0x000fe20000000000 */
[----:B------:R-:W-:-:S04]  /*0b50*/  ISETP.NE.AND P1, PT, R19, RZ, PT ;  /* 0x000000ff1300720c */ /* 0x000fc80003f25270 */
[----:B------:R-:W-:-:S13]  /*0b60*/  ISETP.GE.U32.AND P0, PT, R2, 0x7, PT ;  /* 0x000000070200780c */ /* 0x000fda0003f06070 */
[----:B------:R-:W-:Y:S05]  /*0b70*/  @!P0 BRA `(.L_x_7) ;  /* 0x00000000008c8947 */ /* 0x000fea0003800000 */
[----:B------:R-:W0:Y:S01]  /*0b80*/  LDC.64 R6, c[0x0][0x390] ;  /* 0x0000e400ff067b82 */ /* 0x000e220000000a00 */
[----:B------:R-:W1:Y:S01]  /*0b90*/  LDCU.64 UR10, c[0x0][0x390] ;  /* 0x00007200ff0a77ac */ /* 0x000e620008000a00 */
[CC--:B------:R-:W-:Y:S01]  /*0ba0*/  IADD3 R20, P0, PT, R14.reuse, R15.reuse, RZ ;  /* 0x0000000f0e147210 */ /* 0x0c0fe20007f1e0ff */
[----:B------:R-:W-:Y:S01]  /*0bb0*/  IMAD.IADD R5, R14, 0x1, R15 ;  /* 0x000000010e057824 */ /* 0x000fe200078e020f */
[----:B------:R-:W-:-:S03]  /*0bc0*/  IADD3 R3, PT, PT, R18, R15, RZ ;  /* 0x0000000f12037210 */ /* 0x000fc60007ffe0ff */
[----:B------:R-:W-:Y:S01]  /*0bd0*/  IMAD.X R21, RZ, RZ, RZ, P0 ;  /* 0x000000ffff157224 */ /* 0x000fe200000e06ff */
[----:B-1----:R-:W-:Y:S01]  /*0be0*/  LEA R2, P0, R20, UR10, 0x2 ;  /* 0x0000000a14027c11 */ /* 0x002fe2000f8010ff */
[----:B0-----:R-:W-:-:S04]  /*0bf0*/  IMAD.WIDE.U32 R4, R5, 0x4, R6 ;  /* 0x0000000405047825 */ /* 0x001fc800078e0006 */
[----:B------:R-:W-:Y:S01]  /*0c00*/  IMAD.WIDE R6, R3, 0x4, R6 ;  /* 0x0000000403067825 */ /* 0x000fe200078e0206 */
[----:B------:R-:W-:Y:S01]  /*0c10*/  LEA.HI.X R3, R20, UR11, R21, 0x2, P0 ;  /* 0x0000000b14037c11 */ /* 0x000fe200080f1415 */
[----:B------:R-:W2:Y:S04]  /*0c20*/  LDG.E R4, desc[UR6][R4.64] ;  /* 0x0000000604047981 */ /* 0x000ea8000c1e1900 */
[----:B------:R-:W2:Y:S04]  /*0c30*/  LDG.E R23, desc[UR6][R6.64] ;  /* 0x0000000606177981 */ /* 0x000ea8000c1e1900 */
[----:B------:R-:W3:Y:S04]  /*0c40*/  LDG.E R25, desc[UR6][R6.64+0x4] ;  /* 0x0000040606197981 */ /* 0x000ee8000c1e1900 */
[----:B------:R-:W3:Y:S04]  /*0c50*/  LDG.E R24, desc[UR6][R2.64+0x4] ;  /* 0x0000040602187981 */ /* 0x000ee8000c1e1900 */
[----:B------:R-:W4:Y:S04]  /*0c60*/  LDG.E R20, desc[UR6][R6.64+0x8] ;  /* 0x0000080606147981 */ /* 0x000f28000c1e1900 */
[----:B------:R-:W4:Y:S04]  /*0c70*/  LDG.E R21, desc[UR6][R2.64+0x8] ;  /* 0x0000080602157981 */ /* 0x000f28000c1e1900 */
[----:B------:R-:W5:Y:S04]  /*0c80*/  LDG.E R5, desc[UR6][R2.64+0x14] ;  /* 0x0000140602057981 */ /* 0x000f68000c1e1900 */
[----:B------:R-:W5:Y:S04]  /*0c90*/  LDG.E R26, desc[UR6][R6.64+0x14] ;  /* 0x00001406061a7981 */ /* 0x000f68000c1e1900 */
[----:B------:R-:W5:Y:S04]  /*0ca0*/  LDG.E R27, desc[UR6][R6.64+0x18] ;  /* 0x00001806061b7981 */ /* 0x000f68000c1e1900 */
[----:B------:R-:W5:Y:S01]  /*0cb0*/  LDG.E R29, desc[UR6][R6.64+0x1c] ;  /* 0x00001c06061d7981 */ /* 0x000f62000c1e1900 */
[----:B--2---:R-:W-:-:S03]  /*0cc0*/  FFMA R22, R23, R4, R16 ;  /* 0x0000000417167223 */ /* 0x004fc60000000010 */
[----:B------:R-:W2:Y:S04]  /*0cd0*/  LDG.E R16, desc[UR6][R6.64+0xc] ;  /* 0x00000c0606107981 */ /* 0x000ea8000c1e1900 */
[----:B------:R-:W2:Y:S01]  /*0ce0*/  LDG.E R23, desc[UR6][R2.64+0xc] ;  /* 0x00000c0602177981 */ /* 0x000ea2000c1e1900 */
[----:B---3--:R-:W-:-:S03]  /*0cf0*/  FFMA R28, R25, R24, R22 ;  /* 0x00000018191c7223 */ /* 0x008fc60000000016 */
[----:B------:R-:W3:Y:S04]  /*0d00*/  LDG.E R22, desc[UR6][R6.64+0x10] ;  /* 0x0000100606167981 */ /* 0x000ee8000c1e1900 */
[----:B------:R-:W3:Y:S04]  /*0d10*/  LDG.E R25, desc[UR6][R2.64+0x10] ;  /* 0x0000100602197981 */ /* 0x000ee8000c1e1900 */
[----:B------:R-:W5:Y:S04]  /*0d20*/  LDG.E R4, desc[UR6][R2.64+0x18] ;  /* 0x0000180602047981 */ /* 0x000f68000c1e1900 */
[----:B------:R-:W5:Y:S01]  /*0d30*/  LDG.E R24, desc[UR6][R2.64+0x1c] ;  /* 0x00001c0602187981 */ /* 0x000f62000c1e1900 */
[----:B----4-:R-:W-:Y:S01]  /*0d40*/  FFMA R21, R20, R21, R28 ;  /* 0x0000001514157223 */ /* 0x010fe2000000001c */
[----:B------:R-:W-:-:S03]  /*0d50*/  VIADD R15, R15, 0x8 ;  /* 0x000000080f0f7836 */ /* 0x000fc60000000000 */
[----:B--2---:R-:W-:-:S04]  /*0d60*/  FFMA R21, R16, R23, R21 ;  /* 0x0000001710157223 */ /* 0x004fc80000000015 */
[----:B---3--:R-:W-:-:S04]  /*0d70*/  FFMA R21, R22, R25, R21 ;  /* 0x0000001916157223 */ /* 0x008fc80000000015 */
[----:B-----5:R-:W-:-:S04]  /*0d80*/  FFMA R26, R26, R5, R21 ;  /* 0x000000051a1a7223 */ /* 0x020fc80000000015 */
[----:B------:R-:W-:-:S04]  /*0d90*/  FFMA R4, R27, R4, R26 ;  /* 0x000000041b047223 */ /* 0x000fc8000000001a */
[----:B------:R-:W-:-:S07]  /*0da0*/  FFMA R16, R29, R24, R4 ;  /* 0x000000181d107223 */ /* 0x000fce0000000004 */
.L_x_7:
[----:B------:R-:W-:Y:S05]  /*0db0*/  @!P1 BRA `(.L_x_6) ;  /* 0x0000000000c89947 */ /* 0x000fea0003800000 */
[----:B------:R-:W-:Y:S02]  /*0dc0*/  IADD3 R2, PT, PT, R19, -0x1, RZ ;  /* 0xffffffff13027810 */ /* 0x000fe40007ffe0ff */
[----:B------:R-:W-:Y:S02]  /*0dd0*/  ISETP.NE.AND P1, PT, R11, RZ, PT ;  /* 0x000000ff0b00720c */ /* 0x000fe40003f25270 */
[----:B------:R-:W-:-:S13]  /*0de0*/  ISETP.GE.U32.AND P0, PT, R2, 0x3, PT ;  /* 0x000000030200780c */ /* 0x000fda0003f06070 */
[----:B------:R-:W-:Y:S05]  /*0df0*/  @!P0 BRA `(.L_x_8) ;  /* 0x00000000005c8947 */ /* 0x000fea0003800000 */
[----:B------:R-:W0:Y:S01]  /*0e00*/  LDC.64 R6, c[0x0][0x390] ;  /* 0x0000e400ff067b82 */ /* 0x000e220000000a00 */
[----:B------:R-:W1:Y:S01]  /*0e10*/  LDCU.64 UR10, c[0x0][0x390] ;  /* 0x00007200ff0a77ac */ /* 0x000e620008000a00 */
[C---:B------:R-:W-:Y:S01]  /*0e20*/  IADD3 R20, P0, PT, R14.reuse, R15, RZ ;  /* 0x0000000f0e147210 */ /* 0x040fe20007f1e0ff */
[--C-:B------:R-:W-:Y:S02]  /*0e30*/  IMAD.IADD R5, R14, 0x1, R15.reuse ;  /* 0x000000010e057824 */ /* 0x100fe400078e020f */
[----:B------:R-:W-:Y:S01]  /*0e40*/  IMAD.IADD R3, R18, 0x1, R15 ;  /* 0x0000000112037824 */ /* 0x000fe200078e020f */
[----:B------:R-:W-:Y:S02]  /*0e50*/  IADD3.X R21, PT, PT, RZ, RZ, RZ, P0, !PT ;  /* 0x000000ffff157210 */ /* 0x000fe400007fe4ff */
        /* <DEDUP_REMOVED lines=12> */
[----:B------:R-:W-:-:S02]  /*0f20*/  VIADD R15, R15, 0x4 ;  /* 0x000000040f0f7836 */ /* 0x000fc40000000000 */
[----:B--2---:R-:W-:-:S04]  /*0f30*/  FFMA R21, R21, R4, R16 ;  /* 0x0000000415157223 */ /* 0x004fc80000000010 */
[----:B---3--:R-:W-:-:S04]  /*0f40*/  FFMA R20, R20, R22, R21 ;  /* 0x0000001614147223 */ /* 0x008fc80000000015 */
[----:B----4-:R-:W-:-:S04]  /*0f50*/  FFMA R20, R23, R24, R20 ;  /* 0x0000001817147223 */ /* 0x010fc80000000014 */
[----:B-----5:R-:W-:-:S07]  /*0f60*/  FFMA R16, R25, R26, R20 ;  /* 0x0000001a19107223 */ /* 0x020fce0000000014 */
.L_x_8:
[----:B------:R-:W-:Y:S05]  /*0f70*/  @!P1 BRA `(.L_x_6) ;  /* 0x0000000000589947 */ /* 0x000fea0003800000 */
[----:B------:R-:W0:Y:S01]  /*0f80*/  LDC.64 R2, c[0x0][0x390] ;  /* 0x0000e400ff027b82 */ /* 0x000e220000000a00 */
[----:B------:R-:W-:Y:S01]  /*0f90*/  IMAD.IADD R5, R14, 0x1, R15 ;  /* 0x000000010e057824 */ /* 0x000fe200078e020f */
[----:B------:R-:W-:-:S03]  /*0fa0*/  IADD3 R7, PT, PT, R18, R15, RZ ;  /* 0x0000000f12077210 */ /* 0x000fc60007ffe0ff */
[----:B0-----:R-:W-:-:S04]  /*0fb0*/  IMAD.WIDE.U32 R4, R5, 0x4, R2 ;  /* 0x0000000405047825 */ /* 0x001fc800078e0002 */
[----:B------:R-:W-:Y:S02]  /*0fc0*/  IMAD.WIDE R2, R7, 0x4, R2 ;  /* 0x0000000407027825 */ /* 0x000fe400078e0202 */
[----:B------:R-:W2:Y:S04]  /*0fd0*/  LDG.E R4, desc[UR6][R4.64] ;  /* 0x0000000604047981 */ /* 0x000ea8000c1e1900 */
[----:B------:R-:W2:Y:S01]  /*0fe0*/  LDG.E R7, desc[UR6][R2.64] ;  /* 0x0000000602077981 */ /* 0x000ea2000c1e1900 */
[----:B------:R-:W-:Y:S01]  /*0ff0*/  ISETP.NE.AND P0, PT, R11, 0x1, PT ;  /* 0x000000010b00780c */ /* 0x000fe20003f05270 */
[----:B--2---:R-:W-:-:S12]  /*1000*/  FFMA R16, R7, R4, R16 ;  /* 0x0000000407107223 */ /* 0x004fd80000000010 */
[----:B------:R-:W-:Y:S05]  /*1010*/  @!P0 BRA `(.L_x_6) ;  /* 0x0000000000308947 */ /* 0x000fea0003800000 */
[----:B------:R-:W0:Y:S01]  /*1020*/  LDCU.64 UR10, c[0x0][0x390] ;  /* 0x00007200ff0a77ac */ /* 0x000e220008000a00 */
[----:B------:R-:W-:Y:S01]  /*1030*/  IADD3 R5, P1, PT, R14, R15, RZ ;  /* 0x0000000f0e057210 */ /* 0x000fe20007f3e0ff */
[----:B------:R-:W2:Y:S01]  /*1040*/  LDG.E R7, desc[UR6][R2.64+0x4] ;  /* 0x0000040602077981 */ /* 0x000ea2000c1e1900 */
[----:B------:R-:W-:-:S03]  /*1050*/  ISETP.NE.AND P0, PT, R11, 0x2, PT ;  /* 0x000000020b00780c */ /* 0x000fc60003f05270 */
[----:B------:R-:W-:-:S10]  /*1060*/  IMAD.X R6, RZ, RZ, RZ, P1 ;  /* 0x000000ffff067224 */ /* 0x000fd400008e06ff */
[----:B------:R-:W3:Y:S01]  /*1070*/  @P0 LDG.E R15, desc[UR6][R2.64+0x8] ;  /* 0x00000806020f0981 */ /* 0x000ee2000c1e1900 */
[----:B0-----:R-:W-:-:S04]  /*1080*/  LEA R4, P1, R5, UR10, 0x2 ;  /* 0x0000000a05047c11 */ /* 0x001fc8000f8210ff */
[----:B------:R-:W-:-:S05]  /*1090*/  LEA.HI.X R5, R5, UR11, R6, 0x2, P1 ;  /* 0x0000000b05057c11 */ /* 0x000fca00088f1406 */
[----:B------:R-:W2:Y:S04]  /*10a0*/  LDG.E R6, desc[UR6][R4.64+0x4] ;  /* 0x0000040604067981 */ /* 0x000ea8000c1e1900 */
[----:B------:R-:W3:Y:S01]  /*10b0*/  @P0 LDG.E R18, desc[UR6][R4.64+0x8] ;  /* 0x0000080604120981 */ /* 0x000ee2000c1e1900 */
[----:B--2---:R-:W-:-:S04]  /*10c0*/  FFMA R16, R7, R6, R16 ;  /* 0x0000000607107223 */ /* 0x004fc80000000010 */
[----:B---3--:R-:W-:-:S07]  /*10d0*/  @P0 FFMA R16, R15, R18, R16 ;  /* 0x000000120f100223 */ /* 0x008fce0000000010 */
.L_x_6:
[----:B------:R-:W0:Y:S01]  /*10e0*/  LDC.64 R2, c[0x0][0x388] ;  /* 0x0000e200ff027b82 */ /* 0x000e220000000a00 */
[----:B------:R-:W-:-:S04]  /*10f0*/  IMAD R5, R8, UR8, R13 ;  /* 0x0000000808057c24 */ /* 0x000fc8000f8e020d */
[----:B0-----:R-:W-:-:S05]  /*1100*/  IMAD.WIDE R2, R5, 0x4, R2 ;  /* 0x0000000405027825 */ /* 0x001fca00078e0202 */
[----:B------:R0:W-:Y:S02]  /*1110*/  STG.E desc[UR6][R2.64], R16 ;  /* 0x0000001002007986 */ /* 0x0001e4000c101906 */
.L_x_3:
[----:B------:R-:W-:Y:S05]  /*1120*/  BSYNC.RECONVERGENT B0 ;  /* 0x0000000000007941 */ /* 0x000fea0003800200 */
.L_x_2:
[----:B0-----:R-:W-:-:S05]  /*1130*/  VIADD R2, R0, 0xf ;  /* 0x0000000f00027836 */ /* 0x001fca0000000000 */
[C---:B------:R-:W-:Y:S02]  /*1140*/  ISETP.NE.AND P0, PT, R13.reuse, R2, PT ;  /* 0x000000020d00720c */ /* 0x040fe40003f05270 */
[----:B------:R-:W-:-:S11]  /*1150*/  IADD3 R13, PT, PT, R13, 0x1, RZ ;  /* 0x000000010d0d7810 */ /* 0x000fd60007ffe0ff */
[----:B------:R-:W-:Y:S05]  /*1160*/  @P0 BRA `(.L_x_9) ;  /* 0xfffffff4003c0947 */ /* 0x000fea000383ffff */
[----:B------:R-:W-:-:S05]  /*1170*/  VIADD R8, R8, 0x1 ;  /* 0x0000000108087836 */ /* 0x000fca0000000000 */
[----:B------:R-:W-:-:S13]  /*1180*/  ISETP.NE.AND P0, PT, R8, R9, PT ;  /* 0x000000090800720c */ /* 0x000fda0003f05270 */
[----:B------:R-:W-:Y:S05]  /*1190*/  @!P0 EXIT ;  /* 0x000000000000894d */ /* 0x000fea0003800000 */
[----:B------:R-:W-:Y:S05]  /*11a0*/  BRA `(.L_x_10) ;  /* 0xfffffff400207947 */ /* 0x000fea000383ffff */
.L_x_11:
[----:B------:R-:W-:-:S00]  /*11b0*/  BRA `(.L_x_11) ;  /* 0xfffffffc00fc7947 */ /* 0x000fc0000383ffff */
[----:B------:R-:W-:-:S00]  /*11c0*/  NOP ;  /* 0x0000000000007918 */ /* 0x000fc00000000000 */
        /* <DEDUP_REMOVED lines=11> */
.L_x_12:


//--------------------- .nv.shared.reserved.0     --------------------------
	.section	.nv.shared.reserved.0,"aw",@nobits
	.weak		__nv_reservedSMEM_offset_0_alias
	.size		__nv_reservedSMEM_offset_0_alias, 0, 64
	.other		__nv_reservedSMEM_offset_0_alias,@"STO_CUDA_RESERVED_SHARED STV_DEFAULT"
__nv_reservedSMEM_offset_0_alias:
	.zero		0
	.zero		64


//--------------------- .nv.constant0._Z16calculate_resultiiPfS_ --------------------------
	.section	.nv.constant0._Z16calculate_resultiiPfS_,"a",@progbits
	.sectionflags	@""
	.align	4
.nv.constant0._Z16calculate_resultiiPfS_:
	.zero		920


//--------------------- SYMBOLS --------------------------

	.type		.nv.reservedSmem.offset0,@object
	.size		.nv.reservedSmem.offset0,0x4
